	.headerflags	@"EF_CUDA_TEXMODE_UNIFIED EF_CUDA_64BIT_ADDRESS EF_CUDA_ACCELERATORS EF_CUDA_SM90 EF_CUDA_VIRTUAL_SM(EF_CUDA_SM90)"
	.elftype	@"ET_EXEC"


//--------------------- .nv.info                  --------------------------
	.section	.nv.info,"",@"SHT_CUDA_INFO"
	.align	4


	//----- nvinfo : EIATTR_REGCOUNT
	.align		4
        /*0000*/ 	.byte	0x04, 0x2f
        /*0002*/ 	.short	(.L_1 - .L_0)
	.align		4
.L_0:
        /*0004*/ 	.word	index@(triton_poi_fused_max_pool2d_with_indices_13)
        /*0008*/ 	.word	0x00000030


	//----- nvinfo : EIATTR_MIN_STACK_SIZE
	.align		4
.L_1:
        /*000c*/ 	.byte	0x04, 0x12
        /*000e*/ 	.short	(.L_3 - .L_2)
	.align		4
.L_2:
        /*0010*/ 	.word	index@(triton_poi_fused_max_pool2d_with_indices_13)
        /*0014*/ 	.word	0x00000000


	//----- nvinfo : EIATTR_FRAME_SIZE
	.align		4
.L_3:
        /*0018*/ 	.byte	0x04, 0x11
        /*001a*/ 	.short	(.L_5 - .L_4)
	.align		4
.L_4:
        /*001c*/ 	.word	index@(triton_poi_fused_max_pool2d_with_indices_13)
        /*0020*/ 	.word	0x00000000


	//----- nvinfo : EIATTR_MIN_STACK_SIZE
	.align		4
.L_5:
        /*0024*/ 	.byte	0x04, 0x12
        /*0026*/ 	.short	(.L_7 - .L_6)
	.align		4
.L_6:
        /*0028*/ 	.word	index@(triton_poi_fused_max_pool2d_with_indices_13)
        /*002c*/ 	.word	0x00000000
.L_7:


//--------------------- .nv.info.triton_poi_fused_max_pool2d_with_indices_13 --------------------------
	.section	.nv.info.triton_poi_fused_max_pool2d_with_indices_13,"",@"SHT_CUDA_INFO"
	.sectionflags	@""
	.align	4


	//----- nvinfo : EIATTR_CUDA_API_VERSION
	.align		4
        /*0000*/ 	.byte	0x04, 0x37
        /*0002*/ 	.short	(.L_9 - .L_8)
.L_8:
        /*0004*/ 	.word	0x0000007c


	//----- nvinfo : EIATTR_KPARAM_INFO
	.align		4
.L_9:
        /*0008*/ 	.byte	0x04, 0x17
        /*000a*/ 	.short	(.L_11 - .L_10)
.L_10:
        /*000c*/ 	.word	0x00000000
        /*0010*/ 	.short	0x0003
        /*0012*/ 	.short	0x0018
        /*0014*/ 	.byte	0x00, 0xf0, 0x11, 0x00


	//----- nvinfo : EIATTR_KPARAM_INFO
	.align		4
.L_11:
        /*0018*/ 	.byte	0x04, 0x17
        /*001a*/ 	.short	(.L_13 - .L_12)
.L_12:
        /*001c*/ 	.word	0x00000000
        /*0020*/ 	.short	0x0002
        /*0022*/ 	.short	0x0010
        /*0024*/ 	.byte	0x00, 0xf4, 0x21, 0x00


	//----- nvinfo : EIATTR_KPARAM_INFO
	.align		4
.L_13:
        /*0028*/ 	.byte	0x04, 0x17
        /*002a*/ 	.short	(.L_15 - .L_14)
.L_14:
        /*002c*/ 	.word	0x00000000
        /*0030*/ 	.short	0x0001
        /*0032*/ 	.short	0x0008
        /*0034*/ 	.byte	0x00, 0xf4, 0x21, 0x00


	//----- nvinfo : EIATTR_KPARAM_INFO
	.align		4
.L_15:
        /*0038*/ 	.byte	0x04, 0x17
        /*003a*/ 	.short	(.L_17 - .L_16)
.L_16:
        /*003c*/ 	.word	0x00000000
        /*0040*/ 	.short	0x0000
        /*0042*/ 	.short	0x0000
        /*0044*/ 	.byte	0x00, 0xf4, 0x21, 0x00


	//----- nvinfo : EIATTR_SPARSE_MMA_MASK
	.align		4
.L_17:
        /*0048*/ 	.byte	0x03, 0x50
        /*004a*/ 	.short	0x0000


	//----- nvinfo : EIATTR_MAXREG_COUNT
	.align		4
        /*004c*/ 	.byte	0x03, 0x1b
        /*004e*/ 	.short	0x00ff


	//----- nvinfo : EIATTR_EXIT_INSTR_OFFSETS
	.align		4
        /*0050*/ 	.byte	0x04, 0x1c
        /*0052*/ 	.short	(.L_19 - .L_18)


	//   ....[0]....
.L_18:
        /*0054*/ 	.word	0x00001b70


	//----- nvinfo : EIATTR_REQNTID
	.align		4
.L_19:
        /*0058*/ 	.byte	0x04, 0x10
        /*005a*/ 	.short	(.L_21 - .L_20)
.L_20:
        /*005c*/ 	.word	0x00000080
        /*0060*/ 	.word	0x00000001
        /*0064*/ 	.word	0x00000001


	//----- nvinfo : EIATTR_CBANK_PARAM_SIZE
	.align		4
.L_21:
        /*0068*/ 	.byte	0x03, 0x19
        /*006a*/ 	.short	0x001c


	//----- nvinfo : EIATTR_PARAM_CBANK
	.align		4
        /*006c*/ 	.byte	0x04, 0x0a
        /*006e*/ 	.short	(.L_23 - .L_22)
	.align		4
.L_22:
        /*0070*/ 	.word	index@(.nv.constant0.triton_poi_fused_max_pool2d_with_indices_13)
        /*0074*/ 	.short	0x0210
        /*0076*/ 	.short	0x001c


	//----- nvinfo : EIATTR_SW_WAR
	.align		4
.L_23:
        /*0078*/ 	.byte	0x04, 0x36
        /*007a*/ 	.short	(.L_25 - .L_24)
.L_24:
        /*007c*/ 	.word	0x00000008
.L_25:


//--------------------- .nv.callgraph             --------------------------
	.section	.nv.callgraph,"",@"SHT_CUDA_CALLGRAPH"
	.align	4
	.sectionentsize	8
	.align		4
        /*0000*/ 	.word	0x00000000
	.align		4
        /*0004*/ 	.word	0xffffffff
	.align		4
        /*0008*/ 	.word	0x00000000
	.align		4
        /*000c*/ 	.word	0xfffffffe
	.align		4
        /*0010*/ 	.word	0x00000000
	.align		4
        /*0014*/ 	.word	0xfffffffd
	.align		4
        /*0018*/ 	.word	0x00000000
	.align		4
        /*001c*/ 	.word	0xfffffffc


//--------------------- .text.triton_poi_fused_max_pool2d_with_indices_13 --------------------------
	.section	.text.triton_poi_fused_max_pool2d_with_indices_13,"ax",@progbits
	.align	128
        .global         triton_poi_fused_max_pool2d_with_indices_13
        .type           triton_poi_fused_max_pool2d_with_indices_13,@function
        .size           triton_poi_fused_max_pool2d_with_indices_13,(.L_x_1 - triton_poi_fused_max_pool2d_with_indices_13)
        .other          triton_poi_fused_max_pool2d_with_indices_13,@"STO_CUDA_ENTRY STV_DEFAULT"
triton_poi_fused_max_pool2d_with_indices_13:
.text.triton_poi_fused_max_pool2d_with_indices_13:
[----:B------:R-:W-:Y:S01]  /*0000*/  LDC R1, c[0x0][0x28] ;  /* 0x00000a00ff017b82 */ /* 0x000fe20000000800 */
[----:B------:R-:W1:Y:S07]  /*0010*/  S2R R0, SR_TID.X ;  /* 0x0000000000007919 */ /* 0x000e6e0000002100 */
[----:B------:R-:W2:Y:S01]  /*0020*/  LDC.64 R24, c[0x0][0x210] ;  /* 0x00008400ff187b82 */ /* 0x000ea20000000a00 */
[----:B------:R-:W-:Y:S02]  /*0030*/  CS2R R6, SRZ ;  /* 0x0000000000067805 */ /* 0x000fe4000001ff00 */
[----:B------:R-:W-:Y:S01]  /*0040*/  CS2R R8, SRZ ;  /* 0x0000000000087805 */ /* 0x000fe2000001ff00 */
[----:B------:R-:W3:Y:S01]  /*0050*/  S2R R5, SR_CTAID.X ;  /* 0x0000000000057919 */ /* 0x000ee20000002500 */
[----:B------:R-:W-:Y:S01]  /*0060*/  ULDC.64 UR4, c[0x0][0x208] ;  /* 0x0000820000047ab9 */ /* 0x000fe20000000a00 */
[----:B------:R-:W-:Y:S01]  /*0070*/  IMAD.MOV.U32 R10, RZ, RZ, RZ ;  /* 0x000000ffff0a7224 */ /* 0x000fe200078e00ff */
[----:B------:R-:W-:Y:S01]  /*0080*/  ULDC.64 UR6, c[0x0][0x220] ;  /* 0x0000880000067ab9 */ /* 0x000fe20000000a00 */
[----:B-1----:R-:W-:Y:S01]  /*0090*/  IMAD.SHL.U32 R0, R0, 0x4, RZ ;  /* 0x0000000400007824 */ /* 0x002fe200078e00ff */
[----:B---3--:R-:W-:-:S04]  /*00a0*/  SHF.R.S32.HI R19, RZ, 0x16, R5 ;  /* 0x00000016ff137819 */ /* 0x008fc80000011405 */
[----:B------:R-:W-:Y:S02]  /*00b0*/  LOP3.LUT R0, R0, 0x1fc, RZ, 0xc0, !PT ;  /* 0x000001fc00007812 */ /* 0x000fe400078ec0ff */
[----:B------:R-:W-:-:S03]  /*00c0*/  SGXT R19, R19, 0x1 ;  /* 0x000000011313781a */ /* 0x000fc60000000200 */
[----:B------:R-:W-:-:S04]  /*00d0*/  IMAD R0, R5, 0x200, R0 ;  /* 0x0000020005007824 */ /* 0x000fc800078e0200 */
[----:B------:R-:W-:Y:S01]  /*00e0*/  VIADD R34, R0, 0x1 ;  /* 0x0000000100227836 */ /* 0x000fe20000000000 */
[----:B------:R-:W-:-:S04]  /*00f0*/  SHF.R.S32.HI R3, RZ, 0x1f, R0 ;  /* 0x0000001fff037819 */ /* 0x000fc80000011400 */
[----:B------:R-:W-:Y:S02]  /*0100*/  LEA.HI R3, R3, R0, RZ, 0x4 ;  /* 0x0000000003037211 */ /* 0x000fe400078f20ff */
[----:B------:R-:W-:Y:S02]  /*0110*/  LEA.HI R2, R19, R34, RZ, 0x4 ;  /* 0x0000002213027211 */ /* 0x000fe400078f20ff */
[----:B------:R-:W-:Y:S02]  /*0120*/  SHF.R.S32.HI R33, RZ, 0x4, R3 ;  /* 0x00000004ff217819 */ /* 0x000fe40000011403 */
[----:B------:R-:W-:Y:S02]  /*0130*/  LOP3.LUT R5, R2, 0xfffffff0, RZ, 0xc0, !PT ;  /* 0xfffffff002057812 */ /* 0x000fe400078ec0ff */
[----:B------:R-:W-:Y:S02]  /*0140*/  LEA.HI R4, R33, R33, RZ, 0x4 ;  /* 0x0000002121047211 */ /* 0x000fe400078f20ff */
[----:B------:R-:W-:Y:S01]  /*0150*/  LOP3.LUT R43, R3, 0xfffffff0, RZ, 0xc0, !PT ;  /* 0xfffffff0032b7812 */ /* 0x000fe200078ec0ff */
[----:B------:R-:W-:Y:S01]  /*0160*/  IMAD.IADD R34, R34, 0x1, -R5 ;  /* 0x0000000122227824 */ /* 0x000fe200078e0a05 */
[----:B------:R-:W-:-:S03]  /*0170*/  LOP3.LUT R4, R4, 0xfffffff0, RZ, 0xc0, !PT ;  /* 0xfffffff004047812 */ /* 0x000fc600078ec0ff */
[----:B------:R-:W-:Y:S02]  /*0180*/  IMAD.IADD R43, R0, 0x1, -R43 ;  /* 0x00000001002b7824 */ /* 0x000fe400078e0a2b */
[C---:B------:R-:W-:Y:S02]  /*0190*/  IMAD.IADD R15, R33.reuse, 0x1, -R4 ;  /* 0x00000001210f7824 */ /* 0x040fe400078e0a04 */
[----:B------:R-:W-:-:S03]  /*01a0*/  IMAD.SHL.U32 R33, R33, 0x40, RZ ;  /* 0x0000004021217824 */ /* 0x000fc600078e00ff */
[----:B------:R-:W-:Y:S01]  /*01b0*/  LOP3.LUT R2, R15, R34, RZ, 0xfc, !PT ;  /* 0x000000220f027212 */ /* 0x000fe200078efcff */
[--C-:B------:R-:W-:Y:S02]  /*01c0*/  IMAD R41, R34, 0x2, R33.reuse ;  /* 0x0000000222297824 */ /* 0x100fe400078e0221 */
[----:B------:R-:W-:Y:S01]  /*01d0*/  IMAD R45, R43, 0x2, R33 ;  /* 0x000000022b2d7824 */ /* 0x000fe200078e0221 */
[----:B------:R-:W-:Y:S02]  /*01e0*/  ISETP.GT.AND P3, PT, R2, -0x1, PT ;  /* 0xffffffff0200780c */ /* 0x000fe40003f64270 */
[----:B------:R-:W-:Y:S01]  /*01f0*/  LOP3.LUT R2, R15, R43, RZ, 0xfc, !PT ;  /* 0x0000002b0f027212 */ /* 0x000fe200078efcff */
[----:B--2---:R-:W-:-:S03]  /*0200*/  IMAD.WIDE R4, R45, 0x4, R24 ;  /* 0x000000042d047825 */ /* 0x004fc600078e0218 */
[----:B------:R-:W-:Y:S01]  /*0210*/  ISETP.GT.AND P4, PT, R2, -0x1, PT ;  /* 0xffffffff0200780c */ /* 0x000fe20003f84270 */
[----:B------:R-:W-:Y:S01]  /*0220*/  IMAD.WIDE R2, R41, 0x4, R24 ;  /* 0x0000000429027825 */ /* 0x000fe200078e0218 */
[----:B------:R-:W-:-:S05]  /*0230*/  ISETP.GT.AND P2, PT, R15, -0x1, PT ;  /* 0xffffffff0f00780c */ /* 0x000fca0003f44270 */
[----:B------:R-:W2:Y:S04]  /*0240*/  @P3 LDG.E.EL R7, desc[UR4][R2.64] ;  /* 0x0000000402073981 */ /* 0x000ea8000c2e1900 */
[----:B------:R-:W3:Y:S04]  /*0250*/  @P3 LDG.E.EL R9, desc[UR4][R2.64+0x4] ;  /* 0x0000040402093981 */ /* 0x000ee8000c2e1900 */
[----:B------:R-:W4:Y:S04]  /*0260*/  @P4 LDG.E.EL R6, desc[UR4][R4.64] ;  /* 0x0000000404064981 */ /* 0x000f28000c2e1900 */
[----:B------:R-:W5:Y:S01]  /*0270*/  @P4 LDG.E.EL R8, desc[UR4][R4.64+0x4] ;  /* 0x0000040404084981 */ /* 0x000f62000c2e1900 */
[----:B------:R-:W-:-:S13]  /*0280*/  ISETP.LT.U32.AND P0, PT, R43, 0x10, P2 ;  /* 0x000000102b00780c */ /* 0x000fda0001701070 */
[----:B------:R1:W5:Y:S02]  /*0290*/  @P0 LDG.E.EL R10, desc[UR4][R4.64+0x8] ;  /* 0x00000804040a0981 */ /* 0x000364000c2e1900 */
[----:B-1----:R-:W-:Y:S01]  /*02a0*/  IMAD.MOV.U32 R4, RZ, RZ, RZ ;  /* 0x000000ffff047224 */ /* 0x002fe200078e00ff */
[----:B--2---:R-:W-:Y:S02]  /*02b0*/  SEL R12, R7, 0xff800000, P3 ;  /* 0xff800000070c7807 */ /* 0x004fe40001800000 */
[----:B---3--:R-:W-:-:S04]  /*02c0*/  SEL R9, R9, 0xff800000, P3 ;  /* 0xff80000009097807 */ /* 0x008fc80001800000 */
[C---:B------:R-:W-:Y:S02]  /*02d0*/  FSETP.GT.AND P6, PT, R9.reuse, R12, PT ;  /* 0x0000000c0900720b */ /* 0x040fe40003fc4000 */
[----:B----4-:R-:W-:Y:S02]  /*02e0*/  SEL R7, R6, 0xff800000, P4 ;  /* 0xff80000006077807 */ /* 0x010fe40002000000 */
[----:B-----5:R-:W-:Y:S02]  /*02f0*/  SEL R8, R8, 0xff800000, P4 ;  /* 0xff80000008087807 */ /* 0x020fe40002000000 */
[----:B------:R-:W-:Y:S02]  /*0300*/  FSETP.NAN.AND P1, PT, R9, R9, PT ;  /* 0x000000090900720b */ /* 0x000fe40003f28000 */
[----:B------:R-:W-:Y:S02]  /*0310*/  FSETP.GT.AND P5, PT, R8, R7, PT ;  /* 0x000000070800720b */ /* 0x000fe40003fa4000 */
[----:B------:R-:W-:-:S03]  /*0320*/  P2R R13, PR, RZ, 0x40 ;  /* 0x00000040ff0d7803 */ /* 0x000fc60000000000 */
[----:B------:R-:W-:Y:S02]  /*0330*/  @!P6 SEL R9, R9, R12, P1 ;  /* 0x0000000c0909e207 */ /* 0x000fe40000800000 */
[----:B------:R-:W-:Y:S02]  /*0340*/  FSETP.NAN.AND P1, PT, R8, R8, PT ;  /* 0x000000080800720b */ /* 0x000fe40003f28000 */
[----:B------:R-:W-:Y:S02]  /*0350*/  P2R R12, PR, RZ, 0x20 ;  /* 0x00000020ff0c7803 */ /* 0x000fe40000000000 */
[----:B------:R-:W-:Y:S02]  /*0360*/  SEL R11, R10, 0xff800000, P0 ;  /* 0xff8000000a0b7807 */ /* 0x000fe40000000000 */
[----:B------:R-:W-:Y:S02]  /*0370*/  @!P5 SEL R8, R8, R7, P1 ;  /* 0x000000070808d207 */ /* 0x000fe40000800000 */
[----:B------:R-:W-:-:S02]  /*0380*/  FSETP.NAN.AND P1, PT, R11, R11, PT ;  /* 0x0000000b0b00720b */ /* 0x000fc40003f28000 */
[----:B------:R-:W-:Y:S01]  /*0390*/  FSETP.GEU.AND P5, PT, R8, R11, PT ;  /* 0x0000000b0800720b */ /* 0x000fe20003fae000 */
[----:B------:R-:W-:-:S03]  /*03a0*/  VIADD R5, R45, 0x20 ;  /* 0x000000202d057836 */ /* 0x000fc60000000000 */
[----:B------:R-:W-:-:S09]  /*03b0*/  P2R R28, PR, RZ, 0x20 ;  /* 0x00000020ff1c7803 */ /* 0x000fd20000000000 */
[----:B------:R-:W-:Y:S02]  /*03c0*/  @P5 SEL R11, R11, R8, P1 ;  /* 0x000000080b0b5207 */ /* 0x000fe40000800000 */
[----:B------:R-:W-:-:S13]  /*03d0*/  ISETP.LT.U32.AND P1, PT, R34, 0xf, P2 ;  /* 0x0000000f2200780c */ /* 0x000fda0001721070 */
[----:B------:R-:W2:Y:S01]  /*03e0*/  @P1 LDG.E.EL R4, desc[UR4][R2.64+0x8] ;  /* 0x0000080402041981 */ /* 0x000ea2000c2e1900 */
[----:B------:R-:W-:-:S04]  /*03f0*/  VIADD R7, R45, 0x21 ;  /* 0x000000212d077836 */ /* 0x000fc80000000000 */
[----:B------:R-:W-:Y:S01]  /*0400*/  IMAD.WIDE R6, R7, 0x4, R24 ;  /* 0x0000000407067825 */ /* 0x000fe200078e0218 */
[----:B--2---:R-:W-:-:S03]  /*0410*/  SEL R10, R4, 0xff800000, P1 ;  /* 0xff800000040a7807 */ /* 0x004fc60000800000 */
[----:B------:R-:W-:Y:S01]  /*0420*/  IMAD.WIDE R4, R5, 0x4, R24 ;  /* 0x0000000405047825 */ /* 0x000fe200078e0218 */
[-C--:B------:R-:W-:Y:S02]  /*0430*/  FSETP.GEU.AND P6, PT, R9, R10.reuse, PT ;  /* 0x0000000a0900720b */ /* 0x080fe40003fce000 */
[----:B------:R-:W-:Y:S02]  /*0440*/  FSETP.NAN.AND P5, PT, R10, R10, PT ;  /* 0x0000000a0a00720b */ /* 0x000fe40003fa8000 */
[----:B------:R-:W-:-:S09]  /*0450*/  P2R R27, PR, RZ, 0x40 ;  /* 0x00000040ff1b7803 */ /* 0x000fd20000000000 */
[----:B------:R-:W-:Y:S02]  /*0460*/  @P6 SEL R10, R10, R9, P5 ;  /* 0x000000090a0a6207 */ /* 0x000fe40002800000 */
[----:B------:R-:W-:-:S06]  /*0470*/  CS2R R8, SRZ ;  /* 0x0000000000087805 */ /* 0x000fcc000001ff00 */
[----:B------:R1:W2:Y:S04]  /*0480*/  @P4 LDG.E.EL R8, desc[UR4][R4.64] ;  /* 0x0000000404084981 */ /* 0x0002a8000c2e1900 */
[----:B------:R3:W4:Y:S01]  /*0490*/  @P4 LDG.E.EL R9, desc[UR4][R6.64] ;  /* 0x0000000406094981 */ /* 0x000722000c2e1900 */
[----:B-1----:R-:W-:Y:S01]  /*04a0*/  VIADD R5, R41, 0x21 ;  /* 0x0000002129057836 */ /* 0x002fe20000000000 */
[----:B---3--:R-:W-:-:S03]  /*04b0*/  CS2R R6, SRZ ;  /* 0x0000000000067805 */ /* 0x008fc6000001ff00 */
[----:B------:R-:W-:-:S05]  /*04c0*/  IMAD.WIDE R4, R5, 0x4, R24 ;  /* 0x0000000405047825 */ /* 0x000fca00078e0218 */
[----:B------:R1:W3:Y:S01]  /*04d0*/  @P3 LDG.E.EL R6, desc[UR4][R4.64] ;  /* 0x0000000404063981 */ /* 0x0002e2000c2e1900 */
[----:B--2---:R-:W-:-:S04]  /*04e0*/  SEL R3, R8, 0xff800000, P4 ;  /* 0xff80000008037807 */ /* 0x004fc80002000000 */
[-C--:B------:R-:W-:Y:S02]  /*04f0*/  FSETP.GEU.AND P6, PT, R11, R3.reuse, PT ;  /* 0x000000030b00720b */ /* 0x080fe40003fce000 */
[----:B----4-:R-:W-:Y:S01]  /*0500*/  SEL R2, R9, 0xff800000, P4 ;  /* 0xff80000009027807 */ /* 0x010fe20002000000 */
[----:B------:R-:W-:Y:S01]  /*0510*/  VIADD R9, R41, 0x20 ;  /* 0x0000002029097836 */ /* 0x000fe20000000000 */
[----:B------:R-:W-:Y:S01]  /*0520*/  FSETP.NAN.AND P4, PT, R3, R3, PT ;  /* 0x000000030300720b */ /* 0x000fe20003f88000 */
[----:B-1----:R-:W-:Y:S01]  /*0530*/  VIADD R4, R0, 0x2 ;  /* 0x0000000200047836 */ /* 0x002fe20000000000 */
[----:B------:R-:W-:Y:S01]  /*0540*/  P2R R22, PR, RZ, 0x40 ;  /* 0x00000040ff167803 */ /* 0x000fe20000000000 */
[----:B------:R-:W-:-:S06]  /*0550*/  IMAD.WIDE R8, R9, 0x4, R24 ;  /* 0x0000000409087825 */ /* 0x000fcc00078e0218 */
[----:B------:R-:W-:Y:S01]  /*0560*/  @P6 SEL R3, R3, R11, P4 ;  /* 0x0000000b03036207 */ /* 0x000fe20002000000 */
[----:B------:R-:W-:-:S06]  /*0570*/  IMAD.MOV.U32 R11, RZ, RZ, RZ ;  /* 0x000000ffff0b7224 */ /* 0x000fcc00078e00ff */
[----:B------:R1:W2:Y:S02]  /*0580*/  @P3 LDG.E.EL R11, desc[UR4][R8.64] ;  /* 0x00000004080b3981 */ /* 0x0002a4000c2e1900 */
[----:B-1----:R-:W-:-:S04]  /*0590*/  VIADD R9, R45, 0x22 ;  /* 0x000000222d097836 */ /* 0x002fc80000000000 */
[----:B------:R-:W-:-:S05]  /*05a0*/  IMAD.WIDE R8, R9, 0x4, R24 ;  /* 0x0000000409087825 */ /* 0x000fca00078e0218 */
[----:B------:R1:W4:Y:S01]  /*05b0*/  @P0 LDG.E.EL R7, desc[UR4][R8.64] ;  /* 0x0000000408070981 */ /* 0x000322000c2e1900 */
[----:B---3--:R-:W-:Y:S02]  /*05c0*/  SEL R6, R6, 0xff800000, P3 ;  /* 0xff80000006067807 */ /* 0x008fe40001800000 */
[----:B-1----:R-:W-:Y:S02]  /*05d0*/  CS2R R8, SRZ ;  /* 0x0000000000087805 */ /* 0x002fe4000001ff00 */
[----:B--2---:R-:W-:-:S04]  /*05e0*/  SEL R11, R11, 0xff800000, P3 ;  /* 0xff8000000b0b7807 */ /* 0x004fc80001800000 */
[-C--:B------:R-:W-:Y:S02]  /*05f0*/  FSETP.GEU.AND P5, PT, R10, R11.reuse, PT ;  /* 0x0000000b0a00720b */ /* 0x080fe40003fae000 */
[----:B------:R-:W-:Y:S02]  /*0600*/  FSETP.NAN.AND P4, PT, R11, R11, PT ;  /* 0x0000000b0b00720b */ /* 0x000fe40003f88000 */
[----:B------:R-:W-:-:S09]  /*0610*/  P2R R21, PR, RZ, 0x20 ;  /* 0x00000020ff157803 */ /* 0x000fd20000000000 */
[----:B------:R-:W-:Y:S02]  /*0620*/  @P5 SEL R11, R11, R10, P4 ;  /* 0x0000000a0b0b5207 */ /* 0x000fe40002000000 */
[-C--:B------:R-:W-:Y:S02]  /*0630*/  FSETP.GEU.AND P5, PT, R3, R2.reuse, PT ;  /* 0x000000020300720b */ /* 0x080fe40003fae000 */
[----:B------:R-:W-:Y:S02]  /*0640*/  FSETP.NAN.AND P3, PT, R2, R2, PT ;  /* 0x000000020200720b */ /* 0x000fe40003f68000 */
[----:B------:R-:W-:-:S09]  /*0650*/  FSETP.GEU.AND P4, PT, R11, R6, PT ;  /* 0x000000060b00720b */ /* 0x000fd20003f8e000 */
[----:B------:R-:W-:Y:S02]  /*0660*/  @P5 SEL R2, R2, R3, P3 ;  /* 0x0000000302025207 */ /* 0x000fe40001800000 */
[----:B------:R-:W-:-:S04]  /*0670*/  LEA.HI R3, R19, R4, RZ, 0x4 ;  /* 0x0000000413037211 */ /* 0x000fc800078f20ff */
[----:B------:R-:W-:Y:S02]  /*0680*/  LOP3.LUT R3, R3, 0xfffffff0, RZ, 0xc0, !PT ;  /* 0xfffffff003037812 */ /* 0x000fe400078ec0ff */
[----:B----4-:R-:W-:-:S03]  /*0690*/  SEL R7, R7, 0xff800000, P0 ;  /* 0xff80000007077807 */ /* 0x010fc60000000000 */
[----:B------:R-:W-:Y:S01]  /*06a0*/  IMAD.IADD R37, R4, 0x1, -R3 ;  /* 0x0000000104257824 */ /* 0x000fe200078e0a03 */
[----:B------:R-:W-:-:S04]  /*06b0*/  FSETP.NAN.AND P0, PT, R6, R6, PT ;  /* 0x000000060600720b */ /* 0x000fc80003f08000 */
[----:B------:R-:W-:Y:S02]  /*06c0*/  LOP3.LUT R3, R15, R37, RZ, 0xfc, !PT ;  /* 0x000000250f037212 */ /* 0x000fe400078efcff */
[----:B------:R-:W-:Y:S02]  /*06d0*/  @P4 SEL R6, R6, R11, P0 ;  /* 0x0000000b06064207 */ /* 0x000fe40000000000 */
[----:B------:R-:W-:Y:S01]  /*06e0*/  ISETP.GT.AND P0, PT, R3, -0x1, PT ;  /* 0xffffffff0300780c */ /* 0x000fe20003f04270 */
[----:B------:R-:W-:-:S04]  /*06f0*/  IMAD R39, R37, 0x2, R33 ;  /* 0x0000000225277824 */ /* 0x000fc800078e0221 */
[----:B------:R-:W-:-:S08]  /*0700*/  IMAD.WIDE R4, R39, 0x4, R24 ;  /* 0x0000000427047825 */ /* 0x000fd000078e0218 */
[----:B------:R-:W2:Y:S04]  /*0710*/  @P0 LDG.E.EL R8, desc[UR4][R4.64] ;  /* 0x0000000404080981 */ /* 0x000ea8000c2e1900 */
[----:B------:R-:W3:Y:S01]  /*0720*/  @P0 LDG.E.EL R9, desc[UR4][R4.64+0x4] ;  /* 0x0000040404090981 */ /* 0x000ee2000c2e1900 */
[----:B------:R-:W-:Y:S02]  /*0730*/  P2R R17, PR, RZ, 0x10 ;  /* 0x00000010ff117803 */ /* 0x000fe40000000000 */
[----:B------:R-:W-:Y:S01]  /*0740*/  P2R R16, PR, RZ, 0x1 ;  /* 0x00000001ff107803 */ /* 0x000fe20000000000 */
[----:B------:R-:W-:Y:S01]  /*0750*/  VIADD R3, R41, 0x22 ;  /* 0x0000002229037836 */ /* 0x000fe20000000000 */
[----:B--2---:R-:W-:Y:S02]  /*0760*/  SEL R8, R8, 0xff800000, P0 ;  /* 0xff80000008087807 */ /* 0x004fe40000000000 */
[----:B---3--:R-:W-:-:S04]  /*0770*/  SEL R11, R9, 0xff800000, P0 ;  /* 0xff800000090b7807 */ /* 0x008fc80000000000 */
[C---:B------:R-:W-:Y:S02]  /*0780*/  FSETP.GT.AND P4, PT, R11.reuse, R8, PT ;  /* 0x000000080b00720b */ /* 0x040fe40003f84000 */
[----:B------:R-:W-:Y:S02]  /*0790*/  FSETP.NAN.AND P3, PT, R11, R11, PT ;  /* 0x0000000b0b00720b */ /* 0x000fe40003f68000 */
[----:B------:R-:W-:Y:S02]  /*07a0*/  P2R R14, PR, RZ, 0x10 ;  /* 0x00000010ff0e7803 */ /* 0x000fe40000000000 */
[----:B------:R-:W-:-:S07]  /*07b0*/  FSETP.GEU.AND P0, PT, R2, R7, PT ;  /* 0x000000070200720b */ /* 0x000fce0003f0e000 */
[----:B------:R-:W-:Y:S02]  /*07c0*/  @!P4 SEL R11, R11, R8, P3 ;  /* 0x000000080b0bc207 */ /* 0x000fe40001800000 */
[----:B------:R-:W-:Y:S02]  /*07d0*/  ISETP.LT.U32.AND P4, PT, R37, 0x10, P2 ;  /* 0x000000102500780c */ /* 0x000fe40001781070 */
[----:B------:R-:W-:Y:S02]  /*07e0*/  CS2R R8, SRZ ;  /* 0x0000000000087805 */ /* 0x000fe4000001ff00 */
[----:B------:R-:W-:-:S04]  /*07f0*/  FSETP.NAN.AND P3, PT, R7, R7, PT ;  /* 0x000000070700720b */ /* 0x000fc80003f68000 */
[----:B------:R-:W-:-:S05]  /*0800*/  @P0 SEL R7, R7, R2, P3 ;  /* 0x0000000207070207 */ /* 0x000fca0001800000 */
[----:B------:R-:W2:Y:S01]  /*0810*/  @P4 LDG.E.EL R8, desc[UR4][R4.64+0x8] ;  /* 0x0000080404084981 */ /* 0x000ea2000c2e1900 */
[----:B------:R-:W-:-:S05]  /*0820*/  IMAD.WIDE R2, R3, 0x4, R24 ;  /* 0x0000000403027825 */ /* 0x000fca00078e0218 */
[----:B------:R1:W3:Y:S01]  /*0830*/  @P1 LDG.E.EL R9, desc[UR4][R2.64] ;  /* 0x0000000402091981 */ /* 0x0002e2000c2e1900 */
[----:B------:R-:W-:Y:S01]  /*0840*/  P2R R30, PR, RZ, 0x1 ;  /* 0x00000001ff1e7803 */ /* 0x000fe20000000000 */
[----:B------:R-:W-:Y:S01]  /*0850*/  VIADD R32, R15, 0x1 ;  /* 0x000000010f207836 */ /* 0x000fe20000000000 */
[----:B------:R-:W-:-:S04]  /*0860*/  P2R R18, PR, RZ, 0x20 ;  /* 0x00000020ff127803 */ /* 0x000fc80000000000 */
[----:B------:R-:W-:Y:S01]  /*0870*/  ISETP.GE.U32.AND P5, PT, R32, 0x10, PT ;  /* 0x000000102000780c */ /* 0x000fe20003fa6070 */
[----:B-1----:R-:W-:Y:S02]  /*0880*/  VIADD R3, R45, 0x40 ;  /* 0x000000402d037836 */ /* 0x002fe40000000000 */
[----:B------:R-:W-:Y:S02]  /*0890*/  IMAD.MOV.U32 R10, RZ, RZ, RZ ;  /* 0x000000ffff0a7224 */ /* 0x000fe400078e00ff */
[----:B------:R-:W-:Y:S01]  /*08a0*/  IMAD.WIDE R2, R3, 0x4, R24 ;  /* 0x0000000403027825 */ /* 0x000fe200078e0218 */
[----:B--2---:R-:W-:-:S04]  /*08b0*/  SEL R8, R8, 0xff800000, P4 ;  /* 0xff80000008087807 */ /* 0x004fc80002000000 */
[-C--:B------:R-:W-:Y:S02]  /*08c0*/  FSETP.GEU.AND P0, PT, R11, R8.reuse, PT ;  /* 0x000000080b00720b */ /* 0x080fe40003f0e000 */
[----:B---3--:R-:W-:Y:S02]  /*08d0*/  SEL R9, R9, 0xff800000, P1 ;  /* 0xff80000009097807 */ /* 0x008fe40000800000 */
[----:B------:R-:W-:Y:S02]  /*08e0*/  FSETP.NAN.AND P1, PT, R8, R8, PT ;  /* 0x000000080800720b */ /* 0x000fe40003f28000 */
[----:B------:R-:W-:-:S07]  /*08f0*/  P2R R26, PR, RZ, 0x1 ;  /* 0x00000001ff1a7803 */ /* 0x000fce0000000000 */
[----:B------:R-:W-:Y:S02]  /*0900*/  @P0 SEL R8, R8, R11, P1 ;  /* 0x0000000b08080207 */ /* 0x000fe40000800000 */
[-C--:B------:R-:W-:Y:S02]  /*0910*/  FSETP.GEU.AND P0, PT, R6, R9.reuse, PT ;  /* 0x000000090600720b */ /* 0x080fe40003f0e000 */
[----:B------:R-:W-:-:S11]  /*0920*/  FSETP.NAN.AND P1, PT, R9, R9, PT ;  /* 0x000000090900720b */ /* 0x000fd60003f28000 */
[----:B------:R-:W-:Y:S02]  /*0930*/  @P0 SEL R9, R9, R6, P1 ;  /* 0x0000000609090207 */ /* 0x000fe40000800000 */
[----:B------:R-:W-:-:S13]  /*0940*/  ISETP.GT.AND P1, PT, R43, -0x1, !P5 ;  /* 0xffffffff2b00780c */ /* 0x000fda0006f24270 */
[----:B------:R-:W2:Y:S01]  /*0950*/  @P1 LDG.E.EL R10, desc[UR4][R2.64] ;  /* 0x00000004020a1981 */ /* 0x000ea2000c2e1900 */
[----:B------:R-:W-:Y:S01]  /*0960*/  P2R R31, PR, RZ, 0x1 ;  /* 0x00000001ff1f7803 */ /* 0x000fe20000000000 */
[----:B------:R-:W-:Y:S02]  /*0970*/  VIADD R5, R41, 0x40 ;  /* 0x0000004029057836 */ /* 0x000fe40000000000 */
[----:B------:R-:W-:Y:S02]  /*0980*/  IMAD.MOV.U32 R23, RZ, RZ, RZ ;  /* 0x000000ffff177224 */ /* 0x000fe400078e00ff */
[----:B------:R-:W-:Y:S01]  /*0990*/  IMAD.WIDE R4, R5, 0x4, R24 ;  /* 0x0000000405047825 */ /* 0x000fe200078e0218 */
[----:B--2---:R-:W-:-:S04]  /*09a0*/  SEL R10, R10, 0xff800000, P1 ;  /* 0xff8000000a0a7807 */ /* 0x004fc80000800000 */
[-C--:B------:R-:W-:Y:S02]  /*09b0*/  FSETP.GEU.AND P0, PT, R7, R10.reuse, PT ;  /* 0x0000000a0700720b */ /* 0x080fe40003f0e000 */
[----:B------:R-:W-:-:S11]  /*09c0*/  FSETP.NAN.AND P3, PT, R10, R10, PT ;  /* 0x0000000a0a00720b */ /* 0x000fd60003f68000 */
[----:B------:R-:W-:Y:S02]  /*09d0*/  @P0 SEL R10, R10, R7, P3 ;  /* 0x000000070a0a0207 */ /* 0x000fe40001800000 */
[----:B------:R-:W-:-:S13]  /*09e0*/  ISETP.GT.AND P3, PT, R34, -0x1, !P5 ;  /* 0xffffffff2200780c */ /* 0x000fda0006f64270 */
[----:B------:R-:W2:Y:S01]  /*09f0*/  @P3 LDG.E.EL R23, desc[UR4][R4.64] ;  /* 0x0000000404173981 */ /* 0x000ea2000c2e1900 */
[----:B------:R-:W-:Y:S01]  /*0a00*/  P2R R11, PR, RZ, 0x1 ;  /* 0x00000001ff0b7803 */ /* 0x000fe20000000000 */
[----:B------:R-:W-:Y:S02]  /*0a10*/  IMAD.MOV.U32 R29, RZ, RZ, RZ ;  /* 0x000000ffff1d7224 */ /* 0x000fe400078e00ff */
[----:B------:R-:W-:Y:S02]  /*0a20*/  VIADD R7, R45, 0x41 ;  /* 0x000000412d077836 */ /* 0x000fe40000000000 */
[----:B------:R-:W-:Y:S02]  /*0a30*/  IMAD.MOV.U32 R3, RZ, RZ, RZ ;  /* 0x000000ffff037224 */ /* 0x000fe400078e00ff */
[----:B------:R-:W-:-:S05]  /*0a40*/  IMAD.WIDE R6, R7, 0x4, R24 ;  /* 0x0000000407067825 */ /* 0x000fca00078e0218 */
[----:B------:R-:W3:Y:S01]  /*0a50*/  @P1 LDG.E.EL R3, desc[UR4][R6.64] ;  /* 0x0000000406031981 */ /* 0x000ee2000c2e1900 */
[----:B--2---:R-:W-:-:S04]  /*0a60*/  SEL R23, R23, 0xff800000, P3 ;  /* 0xff80000017177807 */ /* 0x004fc80001800000 */
[-C--:B------:R-:W-:Y:S02]  /*0a70*/  FSETP.GEU.AND P0, PT, R9, R23.reuse, PT ;  /* 0x000000170900720b */ /* 0x080fe40003f0e000 */
[----:B------:R-:W-:Y:S02]  /*0a80*/  FSETP.NAN.AND P6, PT, R23, R23, PT ;  /* 0x000000171700720b */ /* 0x000fe40003fc8000 */
[----:B------:R-:W-:-:S09]  /*0a90*/  P2R R2, PR, RZ, 0x1 ;  /* 0x00000001ff027803 */ /* 0x000fd20000000000 */
[----:B------:R-:W-:Y:S02]  /*0aa0*/  @P0 SEL R23, R23, R9, P6 ;  /* 0x0000000917170207 */ /* 0x000fe40003000000 */
[----:B------:R-:W-:Y:S01]  /*0ab0*/  ISETP.NE.AND P0, PT, R16, RZ, PT ;  /* 0x000000ff1000720c */ /* 0x000fe20003f05270 */
[----:B------:R-:W-:-:S04]  /*0ac0*/  VIADD R9, R39, 0x20 ;  /* 0x0000002027097836 */ /* 0x000fc80000000000 */
[----:B------:R-:W-:-:S08]  /*0ad0*/  IMAD.WIDE R4, R9, 0x4, R24 ;  /* 0x0000000409047825 */ /* 0x000fd000078e0218 */
[----:B------:R-:W2:Y:S01]  /*0ae0*/  @P0 LDG.E.EL R29, desc[UR4][R4.64] ;  /* 0x00000004041d0981 */ /* 0x000ea2000c2e1900 */
[----:B---3--:R-:W-:Y:S01]  /*0af0*/  SEL R3, R3, 0xff800000, P1 ;  /* 0xff80000003037807 */ /* 0x008fe20000800000 */
[----:B------:R-:W-:Y:S02]  /*0b00*/  IMAD.MOV.U32 R36, RZ, RZ, RZ ;  /* 0x000000ffff247224 */ /* 0x000fe400078e00ff */
[----:B------:R-:W-:Y:S02]  /*0b10*/  VIADD R9, R41, 0x41 ;  /* 0x0000004129097836 */ /* 0x000fe40000000000 */
[----:B------:R-:W-:Y:S01]  /*0b20*/  IMAD.MOV.U32 R6, RZ, RZ, RZ ;  /* 0x000000ffff067224 */ /* 0x000fe200078e00ff */
[----:B--2---:R-:W-:-:S04]  /*0b30*/  SEL R29, R29, 0xff800000, P0 ;  /* 0xff8000001d1d7807 */ /* 0x004fc80000000000 */
[-C--:B------:R-:W-:Y:S02]  /*0b40*/  FSETP.GEU.AND P6, PT, R8, R29.reuse, PT ;  /* 0x0000001d0800720b */ /* 0x080fe40003fce000 */
[----:B------:R-:W-:Y:S02]  /*0b50*/  FSETP.NAN.AND P1, PT, R29, R29, PT ;  /* 0x0000001d1d00720b */ /* 0x000fe40003f28000 */
[----:B------:R-:W-:-:S09]  /*0b60*/  P2R R20, PR, RZ, 0x40 ;  /* 0x00000040ff147803 */ /* 0x000fd20000000000 */
[----:B------:R-:W-:Y:S02]  /*0b70*/  @P6 SEL R29, R29, R8, P1 ;  /* 0x000000081d1d6207 */ /* 0x000fe40000800000 */
[-C--:B------:R-:W-:Y:S02]  /*0b80*/  FSETP.GEU.AND P1, PT, R10, R3.reuse, PT ;  /* 0x000000030a00720b */ /* 0x080fe40003f2e000 */
[----:B------:R-:W-:Y:S02]  /*0b90*/  FSETP.NAN.AND P6, PT, R3, R3, PT ;  /* 0x000000030300720b */ /* 0x000fe40003fc8000 */
[----:B------:R-:W-:-:S09]  /*0ba0*/  P2R R4, PR, RZ, 0x2 ;  /* 0x00000002ff047803 */ /* 0x000fd20000000000 */
[----:B------:R-:W-:Y:S02]  /*0bb0*/  @P1 SEL R3, R3, R10, P6 ;  /* 0x0000000a03031207 */ /* 0x000fe40003000000 */
[----:B------:R-:W-:Y:S01]  /*0bc0*/  ISETP.NE.AND P1, PT, R11, RZ, PT ;  /* 0x000000ff0b00720c */ /* 0x000fe20003f25270 */
[----:B------:R-:W-:-:S04]  /*0bd0*/  VIADD R11, R39, 0x21 ;  /* 0x00000021270b7836 */ /* 0x000fc80000000000 */
[----:B------:R-:W-:-:S05]  /*0be0*/  IMAD.WIDE R10, R11, 0x4, R24 ;  /* 0x000000040b0a7825 */ /* 0x000fca00078e0218 */
[----:B------:R1:W2:Y:S01]  /*0bf0*/  @P0 LDG.E.EL R36, desc[UR4][R10.64] ;  /* 0x000000040a240981 */ /* 0x0002a2000c2e1900 */
[----:B------:R-:W-:-:S05]  /*0c00*/  IMAD.WIDE R8, R9, 0x4, R24 ;  /* 0x0000000409087825 */ /* 0x000fca00078e0218 */
[----:B------:R3:W4:Y:S01]  /*0c10*/  @P3 LDG.E.EL R6, desc[UR4][R8.64] ;  /* 0x0000000408063981 */ /* 0x000722000c2e1900 */
[----:B------:R-:W-:-:S05]  /*0c20*/  VIADD R38, R0, 0x3 ;  /* 0x0000000300267836 */ /* 0x000fca0000000000 */
[----:B------:R-:W-:-:S04]  /*0c30*/  LEA.HI R19, R19, R38, RZ, 0x4 ;  /* 0x0000002613137211 */ /* 0x000fc800078f20ff */
[----:B------:R-:W-:-:S05]  /*0c40*/  LOP3.LUT R19, R19, 0xfffffff0, RZ, 0xc0, !PT ;  /* 0xfffffff013137812 */ /* 0x000fca00078ec0ff */
[----:B------:R-:W-:-:S05]  /*0c50*/  IMAD.IADD R38, R38, 0x1, -R19 ;  /* 0x0000000126267824 */ /* 0x000fca00078e0a13 */
[----:B------:R-:W-:Y:S01]  /*0c60*/  LOP3.LUT R15, R15, R38, RZ, 0xfc, !PT ;  /* 0x000000260f0f7212 */ /* 0x000fe200078efcff */
[----:B------:R-:W-:Y:S01]  /*0c70*/  IMAD R33, R38, 0x2, R33 ;  /* 0x0000000226217824 */ /* 0x000fe200078e0221 */
[----:B-1----:R-:W-:-:S03]  /*0c80*/  CS2R R10, SRZ ;  /* 0x00000000000a7805 */ /* 0x002fc6000001ff00 */
[----:B---3--:R-:W-:Y:S01]  /*0c90*/  IMAD.WIDE R8, R33, 0x4, R24 ;  /* 0x0000000421087825 */ /* 0x008fe200078e0218 */
[----:B--2---:R-:W-:-:S04]  /*0ca0*/  SEL R36, R36, 0xff800000, P0 ;  /* 0xff80000024247807 */ /* 0x004fc80000000000 */
[-C--:B------:R-:W-:Y:S02]  /*0cb0*/  FSETP.GEU.AND P6, PT, R29, R36.reuse, PT ;  /* 0x000000241d00720b */ /* 0x080fe40003fce000 */
[----:B------:R-:W-:Y:S02]  /*0cc0*/  FSETP.NAN.AND P0, PT, R36, R36, PT ;  /* 0x000000242400720b */ /* 0x000fe40003f08000 */
[----:B----4-:R-:W-:-:S09]  /*0cd0*/  SEL R6, R6, 0xff800000, P3 ;  /* 0xff80000006067807 */ /* 0x010fd20001800000 */
[----:B------:R-:W-:Y:S02]  /*0ce0*/  @P6 SEL R36, R36, R29, P0 ;  /* 0x0000001d24246207 */ /* 0x000fe40000000000 */
[-C--:B------:R-:W-:Y:S02]  /*0cf0*/  FSETP.GEU.AND P0, PT, R23, R6.reuse, PT ;  /* 0x000000061700720b */ /* 0x080fe40003f0e000 */
[----:B------:R-:W-:-:S11]  /*0d00*/  FSETP.NAN.AND P3, PT, R6, R6, PT ;  /* 0x000000060600720b */ /* 0x000fd60003f68000 */
[----:B------:R-:W-:Y:S02]  /*0d10*/  @P0 SEL R6, R6, R23, P3 ;  /* 0x0000001706060207 */ /* 0x000fe40001800000 */
[----:B------:R-:W-:-:S13]  /*0d20*/  ISETP.GT.AND P3, PT, R15, -0x1, PT ;  /* 0xffffffff0f00780c */ /* 0x000fda0003f64270 */
[----:B------:R-:W2:Y:S04]  /*0d30*/  @P3 LDG.E.EL R10, desc[UR4][R8.64] ;  /* 0x00000004080a3981 */ /* 0x000ea8000c2e1900 */
[----:B------:R1:W3:Y:S01]  /*0d40*/  @P3 LDG.E.EL R11, desc[UR4][R8.64+0x4] ;  /* 0x00000404080b3981 */ /* 0x0002e2000c2e1900 */
[----:B------:R-:W-:Y:S01]  /*0d50*/  P2R R5, PR, RZ, 0x2 ;  /* 0x00000002ff057803 */ /* 0x000fe20000000000 */
[----:B------:R-:W-:Y:S01]  /*0d60*/  VIADD R35, R38, 0x1 ;  /* 0x0000000126237836 */ /* 0x000fe20000000000 */
[----:B------:R-:W-:-:S04]  /*0d70*/  P2R R16, PR, RZ, 0x40 ;  /* 0x00000040ff107803 */ /* 0x000fc80000000000 */
[----:B------:R-:W-:Y:S01]  /*0d80*/  ISETP.LT.U32.AND P2, PT, R35, 0x10, P2 ;  /* 0x000000102300780c */ /* 0x000fe20001741070 */
[----:B------:R-:W-:Y:S02]  /*0d90*/  IMAD.MOV.U32 R23, RZ, RZ, RZ ;  /* 0x000000ffff177224 */ /* 0x000fe400078e00ff */
[----:B-1----:R-:W-:Y:S02]  /*0da0*/  VIADD R9, R33, 0x20 ;  /* 0x0000002021097836 */ /* 0x002fe40000000000 */
[----:B------:R-:W-:Y:S02]  /*0db0*/  IMAD.MOV.U32 R29, RZ, RZ, RZ ;  /* 0x000000ffff1d7224 */ /* 0x000fe400078e00ff */
[----:B------:R-:W-:-:S05]  /*0dc0*/  IMAD.WIDE R8, R9, 0x4, R24 ;  /* 0x0000000409087825 */ /* 0x000fca00078e0218 */
[----:B------:R-:W4:Y:S01]  /*0dd0*/  @P3 LDG.E.EL R29, desc[UR4][R8.64] ;  /* 0x00000004081d3981 */ /* 0x000f22000c2e1900 */
[----:B--2---:R-:W-:Y:S02]  /*0de0*/  SEL R10, R10, 0xff800000, P3 ;  /* 0xff8000000a0a7807 */ /* 0x004fe40001800000 */
[----:B---3--:R-:W-:-:S04]  /*0df0*/  SEL R19, R11, 0xff800000, P3 ;  /* 0xff8000000b137807 */ /* 0x008fc80001800000 */
[----:B------:R-:W-:Y:S01]  /*0e00*/  FSETP.GT.AND P1, PT, R19, R10, PT ;  /* 0x0000000a1300720b */ /* 0x000fe20003f24000 */
[----:B------:R-:W-:Y:S01]  /*0e10*/  VIADD R11, R33, 0x2 ;  /* 0x00000002210b7836 */ /* 0x000fe20000000000 */
[----:B------:R-:W-:-:S11]  /*0e20*/  FSETP.NAN.AND P6, PT, R19, R19, PT ;  /* 0x000000131300720b */ /* 0x000fd60003fc8000 */
[----:B------:R-:W-:Y:S01]  /*0e30*/  @!P1 SEL R19, R19, R10, P6 ;  /* 0x0000000a13139207 */ /* 0x000fe20003000000 */
[----:B------:R-:W-:-:S05]  /*0e40*/  IMAD.WIDE R10, R11, 0x4, R24 ;  /* 0x000000040b0a7825 */ /* 0x000fca00078e0218 */
[----:B------:R1:W2:Y:S01]  /*0e50*/  @P2 LDG.E.EL R23, desc[UR4][R10.64] ;  /* 0x000000040a172981 */ /* 0x0002a2000c2e1900 */
[----:B------:R-:W-:Y:S02]  /*0e60*/  P2R R7, PR, RZ, 0x1 ;  /* 0x00000001ff077803 */ /* 0x000fe40000000000 */
[----:B----4-:R-:W-:Y:S01]  /*0e70*/  SEL R29, R29, 0xff800000, P3 ;  /* 0xff8000001d1d7807 */ /* 0x010fe20001800000 */
[----:B-1----:R-:W-:-:S04]  /*0e80*/  VIADD R11, R39, 0x22 ;  /* 0x00000022270b7836 */ /* 0x002fc80000000000 */
[----:B------:R-:W-:-:S04]  /*0e90*/  IMAD.WIDE R10, R11, 0x4, R24 ;  /* 0x000000040b0a7825 */ /* 0x000fc800078e0218 */
        /* <DEDUP_REMOVED lines=8> */
[----:B------:R-:W-:-:S04]  /*0f20*/  @P0 SEL R40, R40, R19, P6 ;  /* 0x0000001328280207 */ /* 0x000fc80003000000 */
[-C--:B------:R-:W-:Y:S02]  /*0f30*/  FSETP.GEU.AND P0, PT, R40, R29.reuse, PT ;  /* 0x0000001d2800720b */ /* 0x080fe40003f0e000 */
[----:B------:R-:W-:-:S11]  /*0f40*/  FSETP.NAN.AND P6, PT, R29, R29, PT ;  /* 0x0000001d1d00720b */ /* 0x000fd60003fc8000 */
[----:B------:R-:W-:Y:S01]  /*0f50*/  @P0 SEL R29, R29, R40, P6 ;  /* 0x000000281d1d0207 */ /* 0x000fe20003000000 */
[----:B------:R-:W-:-:S06]  /*0f60*/  IMAD.MOV.U32 R40, RZ, RZ, RZ ;  /* 0x000000ffff287224 */ /* 0x000fcc00078e00ff */
[----:B------:R-:W2:Y:S01]  /*0f70*/  @P4 LDG.E.EL R40, desc[UR4][R10.64] ;  /* 0x000000040a284981 */ /* 0x000ea2000c2e1900 */
[----:B------:R-:W-:Y:S02]  /*0f80*/  P2R R19, PR, RZ, 0x1 ;  /* 0x00000001ff137803 */ /* 0x000fe40000000000 */
[----:B---3--:R-:W-:Y:S02]  /*0f90*/  SEL R42, R44, 0xff800000, P3 ;  /* 0xff8000002c2a7807 */ /* 0x008fe40001800000 */
[----:B------:R-:W-:Y:S01]  /*0fa0*/  P2R R15, PR, RZ, 0x2 ;  /* 0x00000002ff0f7803 */ /* 0x000fe20000000000 */
[----:B------:R-:W-:Y:S01]  /*0fb0*/  IMAD.MOV.U32 R44, RZ, RZ, RZ ;  /* 0x000000ffff2c7224 */ /* 0x000fe200078e00ff */
[----:B--2---:R-:W-:-:S04]  /*0fc0*/  SEL R40, R40, 0xff800000, P4 ;  /* 0xff80000028287807 */ /* 0x004fc80002000000 */
[-C--:B------:R-:W-:Y:S02]  /*0fd0*/  FSETP.GEU.AND P0, PT, R36, R40.reuse, PT ;  /* 0x000000282400720b */ /* 0x080fe40003f0e000 */
[----:B------:R-:W-:Y:S02]  /*0fe0*/  FSETP.NAN.AND P3, PT, R40, R40, PT ;  /* 0x000000282800720b */ /* 0x000fe40003f68000 */
[----:B------:R-:W-:-:S09]  /*0ff0*/  P2R R8, PR, RZ, 0x1 ;  /* 0x00000001ff087803 */ /* 0x000fd20000000000 */
[----:B------:R-:W-:Y:S02]  /*1000*/  @P0 SEL R40, R40, R36, P3 ;  /* 0x0000002428280207 */ /* 0x000fe40001800000 */
[----:B------:R-:W-:-:S04]  /*1010*/  ISETP.NE.AND P0, PT, R31, RZ, PT ;  /* 0x000000ff1f00720c */ /* 0x000fc80003f05270 */
[----:B------:R-:W-:Y:S02]  /*1020*/  P2R R9, PR, RZ, 0x1 ;  /* 0x00000001ff097803 */ /* 0x000fe40000000000 */
[----:B------:R-:W-:-:S04]  /*1030*/  ISETP.NE.AND P0, PT, R30, RZ, PT ;  /* 0x000000ff1e00720c */ /* 0x000fc80003f05270 */
[----:B------:R-:W-:Y:S02]  /*1040*/  P2R R10, PR, RZ, 0x1 ;  /* 0x00000001ff0a7803 */ /* 0x000fe40000000000 */
        /* <DEDUP_REMOVED lines=28> */
[----:B------:R-:W-:Y:S02]  /*1210*/  ISETP.NE.AND P0, PT, R14, RZ, PT ;  /* 0x000000ff0e00720c */ /* 0x000fe40003f05270 */
[----:B------:R-:W-:Y:S02]  /*1220*/  ISETP.GT.AND P4, PT, R37, -0x1, !P5 ;  /* 0xffffffff2500780c */ /* 0x000fe40006f84270 */
[----:B------:R-:W-:Y:S02]  /*1230*/  P2R R30, PR, RZ, 0x1 ;  /* 0x00000001ff1e7803 */ /* 0x000fe40000000000 */
[----:B------:R-:W-:Y:S01]  /*1240*/  ISETP.NE.AND P0, PT, R13, RZ, PT ;  /* 0x000000ff0d00720c */ /* 0x000fe20003f05270 */
[----:B------:R-:W-:Y:S02]  /*1250*/  VIADD R13, R39, 0x40 ;  /* 0x00000040270d7836 */ /* 0x000fe40000000000 */
[----:B------:R-:W-:Y:S01]  /*1260*/  IMAD.MOV.U32 R36, RZ, RZ, RZ ;  /* 0x000000ffff247224 */ /* 0x000fe200078e00ff */
[----:B------:R-:W-:-:S02]  /*1270*/  P2R R31, PR, RZ, 0x1 ;  /* 0x00000001ff1f7803 */ /* 0x000fc40000000000 */
[----:B------:R-:W-:Y:S01]  /*1280*/  ISETP.NE.AND P0, PT, R12, RZ, PT ;  /* 0x000000ff0c00720c */ /* 0x000fe20003f05270 */
[----:B------:R-:W-:-:S04]  /*1290*/  IMAD.WIDE R12, R13, 0x4, R24 ;  /* 0x000000040d0c7825 */ /* 0x000fc800078e0218 */
[----:B------:R-:W-:Y:S01]  /*12a0*/  VIADD R15, R33, 0x22 ;  /* 0x00000022210f7836 */ /* 0x000fe20000000000 */
[----:B------:R-:W2:Y:S03]  /*12b0*/  @P4 LDG.E.EL R36, desc[UR4][R12.64] ;  /* 0x000000040c244981 */ /* 0x000ea6000c2e1900 */
[----:B------:R-:W-:-:S05]  /*12c0*/  IMAD.WIDE R14, R15, 0x4, R24 ;  /* 0x000000040f0e7825 */ /* 0x000fca00078e0218 */
[----:B------:R1:W3:Y:S01]  /*12d0*/  @P2 LDG.E.EL R44, desc[UR4][R14.64] ;  /* 0x000000040e2c2981 */ /* 0x0002e2000c2e1900 */
[----:B------:R-:W-:Y:S01]  /*12e0*/  ISETP.GT.AND P5, PT, R38, -0x1, !P5 ;  /* 0xffffffff2600780c */ /* 0x000fe20006fa4270 */
[----:B-1----:R-:W-:-:S04]  /*12f0*/  VIADD R15, R33, 0x40 ;  /* 0x00000040210f7836 */ /* 0x002fc80000000000 */
[----:B------:R-:W-:Y:S01]  /*1300*/  IMAD.WIDE R12, R15, 0x4, R24 ;  /* 0x000000040f0c7825 */ /* 0x000fe200078e0218 */
[----:B--2---:R-:W-:-:S04]  /*1310*/  SEL R36, R36, 0xff800000, P4 ;  /* 0xff80000024247807 */ /* 0x004fc80002000000 */
[----:B------:R-:W-:Y:S02]  /*1320*/  FSETP.GEU.AND P3, PT, R40, R36, PT ;  /* 0x000000242800720b */ /* 0x000fe40003f6e000 */
[----:B---3--:R-:W-:-:S04]  /*1330*/  SEL R44, R44, 0xff800000, P2 ;  /* 0xff8000002c2c7807 */ /* 0x008fc80001000000 */
[----:B------:R-:W-:Y:S02]  /*1340*/  FSETP.GEU.AND P1, PT, R42, R44, PT ;  /* 0x0000002c2a00720b */ /* 0x000fe40003f2e000 */
[----:B------:R-:W-:-:S05]  /*1350*/  FSETP.NAN.AND P2, PT, R36, R36, PT ;  /* 0x000000242400720b */ /* 0x000fca0003f48000 */
[----:B------:R-:W-:Y:S02]  /*1360*/  @P3 SEL R36, R36, R40, P2 ;  /* 0x0000002824243207 */ /* 0x000fe40001000000 */
[----:B------:R-:W-:-:S04]  /*1370*/  FSETP.NAN.AND P2, PT, R44, R44, PT ;  /* 0x0000002c2c00720b */ /* 0x000fc80003f48000 */
[----:B------:R-:W-:Y:S01]  /*1380*/  @P1 SEL R44, R44, R42, P2 ;  /* 0x0000002a2c2c1207 */ /* 0x000fe20001000000 */
[----:B------:R-:W-:-:S06]  /*1390*/  IMAD.MOV.U32 R42, RZ, RZ, RZ ;  /* 0x000000ffff2a7224 */ /* 0x000fcc00078e00ff */
[----:B------:R-:W2:Y:S01]  /*13a0*/  @P5 LDG.E.EL R42, desc[UR4][R12.64] ;  /* 0x000000040c2a5981 */ /* 0x000ea2000c2e1900 */
[----:B------:R-:W-:Y:S02]  /*13b0*/  VIADD R15, R39, 0x41 ;  /* 0x00000041270f7836 */ /* 0x000fe40000000000 */
[----:B------:R-:W-:Y:S02]  /*13c0*/  IMAD.MOV.U32 R38, RZ, RZ, RZ ;  /* 0x000000ffff267224 */ /* 0x000fe400078e00ff */
[----:B------:R-:W-:-:S04]  /*13d0*/  IMAD.WIDE R14, R15, 0x4, R24 ;  /* 0x000000040f0e7825 */ /* 0x000fc800078e0218 */
[----:B------:R-:W-:Y:S01]  /*13e0*/  IMAD.MOV.U32 R40, RZ, RZ, RZ ;  /* 0x000000ffff287224 */ /* 0x000fe200078e00ff */
[----:B------:R-:W3:Y:S01]  /*13f0*/  @P4 LDG.E.EL R38, desc[UR4][R14.64] ;  /* 0x000000040e264981 */ /* 0x000ee2000c2e1900 */
[----:B--2---:R-:W-:-:S04]  /*1400*/  SEL R42, R42, 0xff800000, P5 ;  /* 0xff8000002a2a7807 */ /* 0x004fc80002800000 */
[-C--:B------:R-:W-:Y:S02]  /*1410*/  FSETP.GEU.AND P2, PT, R44, R42.reuse, PT ;  /* 0x0000002a2c00720b */ /* 0x080fe40003f4e000 */
[----:B------:R-:W-:-:S11]  /*1420*/  FSETP.NAN.AND P6, PT, R42, R42, PT ;  /* 0x0000002a2a00720b */ /* 0x000fd60003fc8000 */
[----:B------:R-:W-:Y:S01]  /*1430*/  @P2 SEL R42, R42, R44, P6 ;  /* 0x0000002c2a2a2207 */ /* 0x000fe20003000000 */
[----:B------:R-:W-:-:S04]  /*1440*/  VIADD R44, R33, 0x41 ;  /* 0x00000041212c7836 */ /* 0x000fc80000000000 */
[----:B------:R-:W-:-:S05]  /*1450*/  IMAD.WIDE R12, R44, 0x4, R24 ;  /* 0x000000042c0c7825 */ /* 0x000fca00078e0218 */
[----:B------:R-:W2:Y:S01]  /*1460*/  @P5 LDG.E.EL R40, desc[UR4][R12.64] ;  /* 0x000000040c285981 */ /* 0x000ea2000c2e1900 */
[----:B---3--:R-:W-:-:S04]  /*1470*/  SEL R38, R38, 0xff800000, P4 ;  /* 0xff80000026267807 */ /* 0x008fc80002000000 */
[----:B------:R-:W-:Y:S02]  /*1480*/  FSETP.NAN.AND P4, PT, R38, R38, PT ;  /* 0x000000262600720b */ /* 0x000fe40003f88000 */
[----:B------:R-:W-:Y:S01]  /*1490*/  LOP3.LUT R43, R32, R43, RZ, 0xfc, !PT ;  /* 0x0000002b202b7212 */ /* 0x000fe200078efcff */
[----:B------:R-:W-:-:S04]  /*14a0*/  VIADD R15, R45, 0x42 ;  /* 0x000000422d0f7836 */ /* 0x000fc80000000000 */
[----:B------:R-:W-:Y:S01]  /*14b0*/  IMAD.WIDE R14, R15, 0x4, R24 ;  /* 0x000000040f0e7825 */ /* 0x000fe200078e0218 */
[----:B--2---:R-:W-:Y:S02]  /*14c0*/  SEL R40, R40, 0xff800000, P5 ;  /* 0xff80000028287807 */ /* 0x004fe40002800000 */
[----:B------:R-:W-:Y:S02]  /*14d0*/  FSETP.GEU.AND P5, PT, R36, R38, PT ;  /* 0x000000262400720b */ /* 0x000fe40003fae000 */
[----:B------:R-:W-:-:S11]  /*14e0*/  FSETP.NAN.AND P6, PT, R40, R40, PT ;  /* 0x000000282800720b */ /* 0x000fd60003fc8000 */
[----:B------:R-:W-:Y:S02]  /*14f0*/  @P5 SEL R38, R38, R36, P4 ;  /* 0x0000002426265207 */ /* 0x000fe40002000000 */
[----:B------:R-:W-:Y:S01]  /*1500*/  FSETP.GEU.AND P4, PT, R42, R40, PT ;  /* 0x000000282a00720b */ /* 0x000fe20003f8e000 */
[----:B------:R-:W-:-:S12]  /*1510*/  IMAD.MOV.U32 R36, RZ, RZ, RZ ;  /* 0x000000ffff247224 */ /* 0x000fd800078e00ff */
[----:B------:R-:W-:Y:S02]  /*1520*/  @P4 SEL R40, R40, R42, P6 ;  /* 0x0000002a28284207 */ /* 0x000fe40003000000 */
[----:B------:R-:W-:-:S13]  /*1530*/  ISETP.GE.U32.AND P6, PT, R43, 0x10, PT ;  /* 0x000000102b00780c */ /* 0x000fda0003fc6070 */
[----:B------:R-:W2:Y:S01]  /*1540*/  @!P6 LDG.E.EL R36, desc[UR4][R14.64] ;  /* 0x000000040e24e981 */ /* 0x000ea2000c2e1900 */
[----:B------:R-:W-:-:S05]  /*1550*/  VIADD R13, R34, 0x1 ;  /* 0x00000001220d7836 */ /* 0x000fca0000000000 */
[----:B------:R-:W-:Y:S01]  /*1560*/  LOP3.LUT R13, R32, R13, RZ, 0xfc, !PT ;  /* 0x0000000d200d7212 */ /* 0x000fe200078efcff */
[----:B------:R-:W-:Y:S02]  /*1570*/  VIADD R43, R41, 0x42 ;  /* 0x00000042292b7836 */ /* 0x000fe40000000000 */
[----:B------:R-:W-:Y:S02]  /*1580*/  IMAD.MOV.U32 R34, RZ, RZ, RZ ;  /* 0x000000ffff227224 */ /* 0x000fe400078e00ff */
[----:B------:R-:W-:Y:S01]  /*1590*/  IMAD.WIDE R42, R43, 0x4, R24 ;  /* 0x000000042b2a7825 */ /* 0x000fe200078e0218 */
[----:B--2---:R-:W-:Y:S02]  /*15a0*/  SEL R12, R36, 0xff800000, !P6 ;  /* 0xff800000240c7807 */ /* 0x004fe40007000000 */
[----:B------:R-:W-:-:S13]  /*15b0*/  ISETP.GE.U32.AND P6, PT, R13, 0x10, PT ;  /* 0x000000100d00780c */ /* 0x000fda0003fc6070 */
[----:B------:R-:W2:Y:S01]  /*15c0*/  @!P6 LDG.E.EL R34, desc[UR4][R42.64] ;  /* 0x000000042a22e981 */ /* 0x000ea2000c2e1900 */
        /* <DEDUP_REMOVED lines=8> */
[----:B------:R-:W-:-:S04]  /*1650*/  VIADD R33, R33, 0x42 ;  /* 0x0000004221217836 */ /* 0x000fc80000000000 */
[----:B------:R-:W-:Y:S01]  /*1660*/  IMAD.WIDE R24, R33, 0x4, R24 ;  /* 0x0000000421187825 */ /* 0x000fe200078e0218 */
[----:B--2---:R-:W-:Y:S02]  /*1670*/  SEL R14, R15, 0xff800000, !P6 ;  /* 0xff8000000f0e7807 */ /* 0x004fe40007000000 */
[----:B------:R-:W-:Y:S01]  /*1680*/  ISETP.GE.U32.AND P6, PT, R32, 0x10, PT ;  /* 0x000000102000780c */ /* 0x000fe20003fc6070 */
[----:B------:R-:W-:-:S12]  /*1690*/  IMAD.MOV.U32 R15, RZ, RZ, RZ ;  /* 0x000000ffff0f7224 */ /* 0x000fd800078e00ff */
[----:B------:R-:W2:Y:S02]  /*16a0*/  @!P6 LDG.E.EL R15, desc[UR4][R24.64] ;  /* 0x00000004180fe981 */ /* 0x000ea4000c2e1900 */
[----:B--2---:R-:W-:Y:S02]  /*16b0*/  SEL R15, R15, 0xff800000, !P6 ;  /* 0xff8000000f0f7807 */ /* 0x004fe40007000000 */
[----:B------:R-:W-:Y:S02]  /*16c0*/  ISETP.NE.AND P6, PT, R2, RZ, PT ;  /* 0x000000ff0200720c */ /* 0x000fe40003fc5270 */
[----:B------:R-:W-:Y:S02]  /*16d0*/  SEL R2, RZ, 0x1, !P0 ;  /* 0x00000001ff027807 */ /* 0x000fe40004000000 */
[----:B------:R-:W-:-:S04]  /*16e0*/  ISETP.NE.AND P0, PT, R31, RZ, PT ;  /* 0x000000ff1f00720c */ /* 0x000fc80003f05270 */
[----:B------:R-:W-:Y:S02]  /*16f0*/  SEL R31, RZ, 0x1, !P0 ;  /* 0x00000001ff1f7807 */ /* 0x000fe40004000000 */
[----:B------:R-:W-:-:S04]  /*1700*/  ISETP.NE.AND P0, PT, R30, RZ, PT ;  /* 0x000000ff1e00720c */ /* 0x000fc80003f05270 */
[----:B------:R-:W-:Y:S02]  /*1710*/  SEL R30, RZ, 0x1, !P0 ;  /* 0x00000001ff1e7807 */ /* 0x000fe40004000000 */
[----:B------:R-:W-:-:S04]  /*1720*/  ISETP.NE.AND P0, PT, R29, RZ, PT ;  /* 0x000000ff1d00720c */ /* 0x000fc80003f05270 */
[----:B------:R-:W-:Y:S02]  /*1730*/  SEL R29, RZ, 0x1, !P0 ;  /* 0x00000001ff1d7807 */ /* 0x000fe40004000000 */
[----:B------:R-:W-:-:S04]  /*1740*/  ISETP.NE.AND P0, PT, R28, RZ, PT ;  /* 0x000000ff1c00720c */ /* 0x000fc80003f05270 */
[----:B------:R-:W-:Y:S02]  /*1750*/  SEL R2, R2, 0x2, P0 ;  /* 0x0000000202027807 */ /* 0x000fe40000000000 */
        /* <DEDUP_REMOVED lines=22> */
[----:B------:R-:W-:Y:S02]  /*18c0*/  ISETP.NE.AND P0, PT, R10, RZ, PT ;  /* 0x000000ff0a00720c */ /* 0x000fe40003f05270 */
[----:B------:R-:W-:Y:S02]  /*18d0*/  SEL R29, R29, 0x5, P1 ;  /* 0x000000051d1d7807 */ /* 0x000fe40000800000 */
[----:B------:R-:W-:Y:S02]  /*18e0*/  SEL R2, R2, 0x5, P0 ;  /* 0x0000000502027807 */ /* 0x000fe40000000000 */
[----:B------:R-:W-:Y:S02]  /*18f0*/  ISETP.NE.AND P1, PT, R5, RZ, PT ;  /* 0x000000ff0500720c */ /* 0x000fe40003f25270 */
[----:B------:R-:W-:-:S02]  /*1900*/  ISETP.NE.AND P0, PT, R9, RZ, PT ;  /* 0x000000ff0900720c */ /* 0x000fc40003f05270 */
[----:B------:R-:W-:Y:S02]  /*1910*/  SEL R2, R2, 0x6, P1 ;  /* 0x0000000602027807 */ /* 0x000fe40000800000 */
[----:B------:R-:W-:Y:S02]  /*1920*/  ISETP.NE.AND P1, PT, R4, RZ, PT ;  /* 0x000000ff0400720c */ /* 0x000fe40003f25270 */
[----:B------:R-:W-:Y:S01]  /*1930*/  SEL R31, R31, 0x5, P0 ;  /* 0x000000051f1f7807 */ /* 0x000fe20000000000 */
[----:B------:R-:W1:Y:S01]  /*1940*/  LDC.64 R4, c[0x0][0x218] ;  /* 0x00008600ff047b82 */ /* 0x000e620000000a00 */
[----:B------:R-:W-:Y:S02]  /*1950*/  ISETP.NE.AND P0, PT, R8, RZ, PT ;  /* 0x000000ff0800720c */ /* 0x000fe40003f05270 */
[----:B------:R-:W-:Y:S02]  /*1960*/  SEL R29, R29, 0x6, P2 ;  /* 0x000000061d1d7807 */ /* 0x000fe40001000000 */
[----:B------:R-:W-:-:S02]  /*1970*/  SEL R30, R30, 0x5, P0 ;  /* 0x000000051e1e7807 */ /* 0x000fc40000000000 */
[----:B------:R-:W-:Y:S02]  /*1980*/  SEL R29, R29, 0x7, P4 ;  /* 0x000000071d1d7807 */ /* 0x000fe40002000000 */
[----:B------:R-:W-:Y:S02]  /*1990*/  ISETP.NE.AND P0, PT, R7, RZ, PT ;  /* 0x000000ff0700720c */ /* 0x000fe40003f05270 */
[----:B------:R-:W-:Y:S02]  /*19a0*/  SEL R31, R31, 0x6, P6 ;  /* 0x000000061f1f7807 */ /* 0x000fe40003000000 */
[----:B------:R-:W-:Y:S02]  /*19b0*/  FSETP.GEU.AND P4, PT, R3, R12, PT ;  /* 0x0000000c0300720b */ /* 0x000fe40003f8e000 */
[----:B------:R-:W-:Y:S02]  /*19c0*/  SEL R30, R30, 0x6, P3 ;  /* 0x000000061e1e7807 */ /* 0x000fe40001800000 */
[----:B------:R-:W-:-:S02]  /*19d0*/  SEL R2, R2, 0x7, P1 ;  /* 0x0000000702027807 */ /* 0x000fc40000800000 */
[----:B------:R-:W-:Y:S02]  /*19e0*/  SEL R31, R31, 0x7, P0 ;  /* 0x000000071f1f7807 */ /* 0x000fe40000000000 */
[----:B------:R-:W-:Y:S02]  /*19f0*/  FSETP.GEU.AND P0, PT, R6, R13, PT ;  /* 0x0000000d0600720b */ /* 0x000fe40003f0e000 */
[----:B------:R-:W-:Y:S02]  /*1a00*/  FSETP.GEU.AND P1, PT, R38, R14, PT ;  /* 0x0000000e2600720b */ /* 0x000fe40003f2e000 */
[----:B------:R-:W-:Y:S02]  /*1a10*/  FSETP.GEU.AND P2, PT, R40, R15, PT ;  /* 0x0000000f2800720b */ /* 0x000fe40003f4e000 */
[----:B------:R-:W-:Y:S02]  /*1a20*/  SEL R30, R30, 0x7, P5 ;  /* 0x000000071e1e7807 */ /* 0x000fe40002800000 */
[----:B------:R-:W-:-:S02]  /*1a30*/  FSETP.NAN.AND P3, PT, R12, R12, PT ;  /* 0x0000000c0c00720b */ /* 0x000fc40003f68000 */
[----:B------:R-:W-:Y:S02]  /*1a40*/  SEL R2, R2, 0x8, P4 ;  /* 0x0000000802027807 */ /* 0x000fe40002000000 */
[----:B------:R-:W-:Y:S02]  /*1a50*/  SEL R31, R31, 0x8, P0 ;  /* 0x000000081f1f7807 */ /* 0x000fe40000000000 */
[----:B------:R-:W-:Y:S02]  /*1a60*/  SEL R30, R30, 0x8, P1 ;  /* 0x000000081e1e7807 */ /* 0x000fe40000800000 */
[----:B------:R-:W-:Y:S02]  /*1a70*/  SEL R29, R29, 0x8, P2 ;  /* 0x000000081d1d7807 */ /* 0x000fe40001000000 */
[----:B------:R-:W-:Y:S02]  /*1a80*/  @P4 SEL R12, R12, R3, P3 ;  /* 0x000000030c0c4207 */ /* 0x000fe40001800000 */
[----:B------:R-:W-:-:S02]  /*1a90*/  PRMT R31, R2, 0x3340, R31 ;  /* 0x00003340021f7816 */ /* 0x000fc4000000001f */
[----:B------:R-:W-:Y:S02]  /*1aa0*/  FSETP.NAN.AND P5, PT, R13, R13, PT ;  /* 0x0000000d0d00720b */ /* 0x000fe40003fa8000 */
[----:B------:R-:W-:Y:S02]  /*1ab0*/  FSETP.NAN.AND P4, PT, R14, R14, PT ;  /* 0x0000000e0e00720b */ /* 0x000fe40003f88000 */
[----:B------:R-:W-:Y:S02]  /*1ac0*/  FSETP.NAN.AND P3, PT, R15, R15, PT ;  /* 0x0000000f0f00720b */ /* 0x000fe40003f68000 */
[----:B------:R-:W-:Y:S02]  /*1ad0*/  PRMT R30, R30, 0x3340, R29 ;  /* 0x000033401e1e7816 */ /* 0x000fe4000000001d */
[----:B------:R-:W-:Y:S01]  /*1ae0*/  IADD3 R2, P6, R0, UR6, RZ ;  /* 0x0000000600027c10 */ /* 0x000fe2000ffde0ff */
[----:B-1----:R-:W-:Y:S01]  /*1af0*/  IMAD.WIDE R4, R0, 0x4, R4 ;  /* 0x0000000400047825 */ /* 0x002fe200078e0204 */
[----:B------:R-:W-:-:S02]  /*1b00*/  @P0 SEL R13, R13, R6, P5 ;  /* 0x000000060d0d0207 */ /* 0x000fc40002800000 */
[----:B------:R-:W-:Y:S02]  /*1b10*/  @P1 SEL R14, R14, R38, P4 ;  /* 0x000000260e0e1207 */ /* 0x000fe40002000000 */
[----:B------:R-:W-:Y:S02]  /*1b20*/  @P2 SEL R15, R15, R40, P3 ;  /* 0x000000280f0f2207 */ /* 0x000fe40001800000 */
[----:B------:R-:W-:Y:S02]  /*1b30*/  LEA.HI.X.SX32 R3, R0, UR7, 0x1, P6 ;  /* 0x0000000700037c11 */ /* 0x000fe4000b0f0eff */
[----:B------:R-:W-:Y:S01]  /*1b40*/  PRMT R31, R31, 0x5410, R30 ;  /* 0x000054101f1f7816 */ /* 0x000fe2000000001e */
[----:B------:R-:W-:Y:S04]  /*1b50*/  STG.E.128 desc[UR4][R4.64], R12 ;  /* 0x0000000c04007986 */ /* 0x000fe8000c101d04 */
[----:B------:R-:W-:Y:S01]  /*1b60*/  STG.E desc[UR4][R2.64], R31 ;  /* 0x0000001f02007986 */ /* 0x000fe2000c101904 */
[----:B------:R-:W-:Y:S05]  /*1b70*/  EXIT ;  /* 0x000000000000794d */ /* 0x000fea0003800000 */
.L_x_0:
[----:B------:R-:W-:-:S00]  /*1b80*/  BRA `(.L_x_0) ;  /* 0xfffffffc00fc7947 */ /* 0x000fc0000383ffff */
[----:B------:R-:W-:-:S00]  /*1b90*/  NOP ;  /* 0x0000000000007918 */ /* 0x000fc00000000000 */
        /* <DEDUP_REMOVED lines=14> */
.L_x_1:


//--------------------- .nv.constant0.triton_poi_fused_max_pool2d_with_indices_13 --------------------------
	.section	.nv.constant0.triton_poi_fused_max_pool2d_with_indices_13,"a",@progbits
	.sectionflags	@""
	.align	4
.nv.constant0.triton_poi_fused_max_pool2d_with_indices_13:
	.zero		556
